//
// Generated by NVIDIA NVVM Compiler
//
// Compiler Build ID: CL-36424714
// Cuda compilation tools, release 13.0, V13.0.88
// Based on NVVM 20.0.0
//

.version 9.0
.target sm_100
.address_size 64

	// .globl	_Z7kernel1v
.extern .func  (.param .b32 func_retval0) vprintf
(
	.param .b64 vprintf_param_0,
	.param .b64 vprintf_param_1
)
;
.global .align 1 .b8 $str[97] = {45, 45, 45, 45, 45, 45, 45, 45, 45, 45, 45, 45, 45, 45, 45, 45, 45, 45, 45, 45, 45, 45, 45, 45, 45, 10, 73, 100, 58, 32, 37, 100, 10, 66, 108, 111, 99, 107, 58, 32, 40, 37, 100, 32, 37, 100, 32, 37, 100, 41, 10, 84, 104, 114, 101, 97, 100, 58, 32, 40, 37, 100, 32, 37, 100, 32, 37, 100, 41, 10, 45, 45, 45, 45, 45, 45, 45, 45, 45, 45, 45, 45, 45, 45, 45, 45, 45, 45, 45, 45, 45, 45, 45, 45, 45, 10};

.visible .entry _Z7kernel1v()
{
	.local .align 8 .b8 	__local_depot0[32];
	.reg .b64 	%SP;
	.reg .b64 	%SPL;
	.reg .b32 	%r<19>;
	.reg .b64 	%rd<5>;

	mov.u64 	%SPL, __local_depot0;
	cvta.local.u64 	%SP, %SPL;
	add.u64 	%rd1, %SP, 0;
	add.u64 	%rd2, %SPL, 0;
	mov.u32 	%r1, %ctaid.x;
	mov.u32 	%r2, %ctaid.y;
	mov.u32 	%r3, %nctaid.x;
	mov.u32 	%r4, %ctaid.z;
	mov.u32 	%r5, %nctaid.y;
	mad.lo.s32 	%r6, %r4, %r5, %r2;
	mad.lo.s32 	%r7, %r6, %r3, %r1;
	mov.u32 	%r8, %tid.x;
	mov.u32 	%r9, %tid.y;
	mov.u32 	%r10, %ntid.x;
	mov.u32 	%r11, %tid.z;
	mov.u32 	%r12, %ntid.y;
	mov.u32 	%r13, %ntid.z;
	mad.lo.s32 	%r14, %r7, %r13, %r11;
	mad.lo.s32 	%r15, %r14, %r12, %r9;
	mad.lo.s32 	%r16, %r15, %r10, %r8;
	st.local.v2.u32 	[%rd2], {%r16, %r1};
	st.local.v2.u32 	[%rd2+8], {%r2, %r4};
	st.local.v2.u32 	[%rd2+16], {%r8, %r9};
	st.local.u32 	[%rd2+24], %r11;
	mov.u64 	%rd3, $str;
	cvta.global.u64 	%rd4, %rd3;
	{ // callseq 0, 0
	.param .b64 param0;
	st.param.b64 	[param0], %rd4;
	.param .b64 param1;
	st.param.b64 	[param1], %rd1;
	.param .b32 retval0;
	call.uni (retval0), 
	vprintf, 
	(
	param0, 
	param1
	);
	ld.param.b32 	%r17, [retval0];
	} // callseq 0
	ret;

}


// ===== COMPILED SASS (sm_100) =====

	.target	sm_100

	.elftype	@"ET_EXEC"


//--------------------- .note.nv.tkinfo           --------------------------
	.section	.note.nv.tkinfo,"",@"SHT_NOTE"
	.sectionflags	@"SHF_NOTE_NV_TKINFO"
	.tkinfo
        /*0018*/ 	.word	0x00000002
        /*0030*/ 	.string	""
        /*0030*/ 	.string	"ptxas"
        /*0030*/ 	.string	"Cuda compilation tools, release 13.0, V13.0.88"
        /*0030*/ 	.string	"Build cuda_13.0.r13.0/compiler.36424714_0"
        /*0030*/ 	.string	"-arch sm_100 -m 64 "



//--------------------- .note.nv.cuinfo           --------------------------
	.section	.note.nv.cuinfo,"",@"SHT_NOTE"
	.sectionflags	@"SHF_NOTE_NV_CUINFO"
        /*0018*/ 	.short	0x0002
        /*001a*/ 	.short	0x0064
        /*001c*/ 	.short	0x0082
	.zero		2


//--------------------- .nv.info                  --------------------------
	.section	.nv.info,"",@"SHT_CUDA_INFO"
	.align	4


	//----- nvinfo : EIATTR_REGCOUNT
	.align		4
        /*0000*/ 	.byte	0x04, 0x2f
        /*0002*/ 	.short	(.L_2 - .L_1)
	.align		4
.L_1:
        /*0004*/ 	.word	index@(_Z7kernel1v)
        /*0008*/ 	.word	0x00000018


	//----- nvinfo : EIATTR_FRAME_SIZE
	.align		4
.L_2:
        /*000c*/ 	.byte	0x04, 0x11
        /*000e*/ 	.short	(.L_4 - .L_3)
	.align		4
.L_3:
        /*0010*/ 	.word	index@(_Z7kernel1v)
        /*0014*/ 	.word	0x00000020


	//----- nvinfo : EIATTR_MIN_STACK_SIZE
	.align		4
.L_4:
        /*0018*/ 	.byte	0x04, 0x12
        /*001a*/ 	.short	(.L_6 - .L_5)
	.align		4
.L_5:
        /*001c*/ 	.word	index@(_Z7kernel1v)
        /*0020*/ 	.word	0x00000020
.L_6:


//--------------------- .nv.compat                --------------------------
	.section	.nv.compat,"",@"SHT_CUDA_COMPAT_INFO"
	.align	4
        /*0000*/ 	.byte	0x02, 0x09, 0x00, 0x00, 0x02, 0x02, 0x01, 0x00, 0x02, 0x05, 0x05, 0x00, 0x03, 0x07, 0x01, 0x01
        /*0010*/ 	.byte	0x02, 0x03, 0x00, 0x00, 0x02, 0x06, 0x01, 0x00, 0x04, 0x0b, 0x08, 0x00, 0x09, 0x00, 0x00, 0x00
        /*0020*/ 	.byte	0x00, 0x00, 0x00, 0x00


//--------------------- .nv.info._Z7kernel1v      --------------------------
	.section	.nv.info._Z7kernel1v,"",@"SHT_CUDA_INFO"
	.sectionflags	@""
	.align	4


	//----- nvinfo : EIATTR_CUDA_API_VERSION
	.align		4
        /*0000*/ 	.byte	0x04, 0x37
        /*0002*/ 	.short	(.L_8 - .L_7)
.L_7:
        /*0004*/ 	.word	0x00000082


	//----- nvinfo : EIATTR_SPARSE_MMA_MASK
	.align		4
.L_8:
        /*0008*/ 	.byte	0x03, 0x50
        /*000a*/ 	.short	0x0000


	//----- nvinfo : EIATTR_MAXREG_COUNT
	.align		4
        /*000c*/ 	.byte	0x03, 0x1b
        /*000e*/ 	.short	0x00ff


	//----- nvinfo : EIATTR_EXTERNS
	.align		4
        /*0010*/ 	.byte	0x04, 0x0f
        /*0012*/ 	.short	(.L_10 - .L_9)


	//   ....[0]....
	.align		4
.L_9:
        /*0014*/ 	.word	index@(vprintf)


	//----- nvinfo : EIATTR_MERCURY_ISA_VERSION
	.align		4
.L_10:
        /*0018*/ 	.byte	0x03, 0x5f
        /*001a*/ 	.short	0x0101


	//----- nvinfo : EIATTR_VRC_CTA_INIT_COUNT
	.align		4
        /*001c*/ 	.byte	0x02, 0x4a
	.zero		1
	.zero		1


	//----- nvinfo : EIATTR_SYSCALL_OFFSETS
	.align		4
        /*0020*/ 	.byte	0x04, 0x46
        /*0022*/ 	.short	(.L_12 - .L_11)


	//   ....[0]....
.L_11:
        /*0024*/ 	.word	0x00000200


	//----- nvinfo : EIATTR_EXIT_INSTR_OFFSETS
	.align		4
.L_12:
        /*0028*/ 	.byte	0x04, 0x1c
        /*002a*/ 	.short	(.L_14 - .L_13)


	//   ....[0]....
.L_13:
        /*002c*/ 	.word	0x00000210


	//----- nvinfo : EIATTR_SW_WAR
	.align		4
.L_14:
        /*0030*/ 	.byte	0x04, 0x36
        /*0032*/ 	.short	(.L_16 - .L_15)
.L_15:
        /*0034*/ 	.word	0x00000008
.L_16:


//--------------------- .nv.callgraph             --------------------------
	.section	.nv.callgraph,"",@"SHT_CUDA_CALLGRAPH"
	.align	4
	.sectionentsize	8
	.align		4
        /*0000*/ 	.word	0x00000000
	.align		4
        /*0004*/ 	.word	0xffffffff
	.align		4
        /*0008*/ 	.word	index@(_Z7kernel1v)
	.align		4
        /*000c*/ 	.word	index@(vprintf)
	.align		4
        /*0010*/ 	.word	0x00000000
	.align		4
        /*0014*/ 	.word	0xfffffffe
	.align		4
        /*0018*/ 	.word	0x00000000
	.align		4
        /*001c*/ 	.word	0xfffffffd
	.align		4
        /*0020*/ 	.word	0x00000000
	.align		4
        /*0024*/ 	.word	0xfffffffc


//--------------------- .nv.constant4             --------------------------
	.section	.nv.constant4,"a",@progbits
	.align	8
	.align		8
.nv.constant4:
        /*0000*/ 	.dword	vprintf
	.align		8
        /*0008*/ 	.dword	$str


//--------------------- .text._Z7kernel1v         --------------------------
	.section	.text._Z7kernel1v,"ax",@progbits
	.align	128
        .global         _Z7kernel1v
        .type           _Z7kernel1v,@function
        .size           _Z7kernel1v,(.L_x_2 - _Z7kernel1v)
        .other          _Z7kernel1v,@"STO_CUDA_ENTRY STV_DEFAULT"
_Z7kernel1v:
.text._Z7kernel1v:
[----:B------:R-:W0:Y:S01]  /*0000*/  LDC R1, c[0x0][0x37c] ;  /* 0x0000df00ff017b82 */ /* 0x000e220000000800 */
[----:B------:R-:W1:Y:S01]  /*0010*/  S2R R10, SR_CTAID.Y ;  /* 0x00000000000a7919 */ /* 0x000e620000002600 */
[----:B------:R-:W2:Y:S01]  /*0020*/  LDCU UR5, c[0x0][0x2fc] ;  /* 0x00005f80ff0577ac */ /* 0x000ea20008000800 */
[----:B0-----:R-:W-:Y:S01]  /*0030*/  IADD3 R1, PT, PT, R1, -0x20, RZ ;  /* 0xffffffe001017810 */ /* 0x001fe20007ffe0ff */
[----:B------:R-:W1:Y:S01]  /*0040*/  S2R R11, SR_CTAID.Z ;  /* 0x00000000000b7919 */ /* 0x000e620000002700 */
[----:B------:R-:W0:Y:S01]  /*0050*/  LDCU UR4, c[0x0][0x370] ;  /* 0x00006e00ff0477ac */ /* 0x000e220008000800 */
[----:B------:R-:W0:Y:S01]  /*0060*/  S2R R3, SR_CTAID.X ;  /* 0x0000000000037919 */ /* 0x000e220000002500 */
[----:B------:R-:W1:Y:S01]  /*0070*/  LDCU UR6, c[0x0][0x374] ;  /* 0x00006e80ff0677ac */ /* 0x000e620008000800 */
[----:B------:R-:W3:Y:S01]  /*0080*/  S2R R14, SR_TID.Z ;  /* 0x00000000000e7919 */ /* 0x000ee20000002300 */
[----:B------:R-:W4:Y:S01]  /*0090*/  LDCU UR7, c[0x0][0x360] ;  /* 0x00006c00ff0777ac */ /* 0x000f220008000800 */
[----:B------:R-:W5:Y:S01]  /*00a0*/  S2R R13, SR_TID.Y ;  /* 0x00000000000d7919 */ /* 0x000f620000002200 */
[----:B------:R-:W5:Y:S01]  /*00b0*/  LDCU UR8, c[0x0][0x364] ;  /* 0x00006c80ff0877ac */ /* 0x000f620008000800 */
[----:B------:R-:W4:Y:S01]  /*00c0*/  S2R R12, SR_TID.X ;  /* 0x00000000000c7919 */ /* 0x000f220000002100 */
[----:B------:R-:W3:Y:S01]  /*00d0*/  LDCU UR9, c[0x0][0x368] ;  /* 0x00006d00ff0977ac */ /* 0x000ee20008000800 */
[----:B-1----:R-:W-:Y:S01]  /*00e0*/  IMAD R0, R11, UR6, R10 ;  /* 0x000000060b007c24 */ /* 0x002fe2000f8e020a */
[----:B------:R1:W-:Y:S03]  /*00f0*/  STL.64 [R1+0x8], R10 ;  /* 0x0000080a01007387 */ /* 0x0003e60000100a00 */
[----:B0-----:R-:W-:Y:S01]  /*0100*/  IMAD R5, R0, UR4, R3 ;  /* 0x0000000400057c24 */ /* 0x001fe2000f8e0203 */
[----:B------:R-:W0:Y:S03]  /*0110*/  LDCU UR4, c[0x0][0x2f8] ;  /* 0x00005f00ff0477ac */ /* 0x000e260008000800 */
[----:B---3--:R-:W-:Y:S01]  /*0120*/  IMAD R0, R5, UR9, R14 ;  /* 0x0000000905007c24 */ /* 0x008fe2000f8e020e */
[----:B------:R1:W-:Y:S03]  /*0130*/  STL [R1+0x18], R14 ;  /* 0x0000180e01007387 */ /* 0x0003e60000100800 */
[----:B-----5:R-:W-:Y:S01]  /*0140*/  IMAD R5, R0, UR8, R13 ;  /* 0x0000000800057c24 */ /* 0x020fe2000f8e020d */
[----:B------:R-:W-:-:S03]  /*0150*/  MOV R0, 0x0 ;  /* 0x0000000000007802 */ /* 0x000fc60000000f00 */
[----:B----4-:R-:W-:Y:S01]  /*0160*/  IMAD R2, R5, UR7, R12 ;  /* 0x0000000705027c24 */ /* 0x010fe2000f8e020c */
[----:B------:R1:W-:Y:S01]  /*0170*/  STL.64 [R1+0x10], R12 ;  /* 0x0000100c01007387 */ /* 0x0003e20000100a00 */
[----:B------:R1:W3:Y:S01]  /*0180*/  LDC.64 R8, c[0x4][R0] ;  /* 0x0100000000087b82 */ /* 0x0002e20000000a00 */
[----:B------:R-:W4:Y:S02]  /*0190*/  LDCU.64 UR6, c[0x4][0x8] ;  /* 0x01000100ff0677ac */ /* 0x000f240008000a00 */
[----:B------:R1:W-:Y:S01]  /*01a0*/  STL.64 [R1], R2 ;  /* 0x0000000201007387 */ /* 0x0003e20000100a00 */
[----:B0-----:R-:W-:-:S04]  /*01b0*/  IADD3 R6, P0, PT, R1, UR4, RZ ;  /* 0x0000000401067c10 */ /* 0x001fc8000ff1e0ff */
[----:B--2---:R-:W-:Y:S02]  /*01c0*/  IADD3.X R7, PT, PT, RZ, UR5, RZ, P0, !PT ;  /* 0x00000005ff077c10 */ /* 0x004fe400087fe4ff */
[----:B----4-:R-:W-:Y:S02]  /*01d0*/  MOV R4, UR6 ;  /* 0x0000000600047c02 */ /* 0x010fe40008000f00 */
[----:B-1----:R-:W-:-:S07]  /*01e0*/  MOV R5, UR7 ;  /* 0x0000000700057c02 */ /* 0x002fce0008000f00 */
[----:B------:R-:W-:-:S07]  /*01f0*/  LEPC R20, `(.L_x_0) ;  /* 0x000000001014794e */ /* 0x000fce0000000000 */
[----:B---3--:R-:W-:Y:S05]  /*0200*/  CALL.ABS.NOINC R8 ;  /* 0x0000000008007343 */ /* 0x008fea0003c00000 */
.L_x_0:
[----:B------:R-:W-:Y:S05]  /*0210*/  EXIT ;  /* 0x000000000000794d */ /* 0x000fea0003800000 */
.L_x_1:
[----:B------:R-:W-:-:S00]  /*0220*/  BRA `(.L_x_1) ;  /* 0xfffffffc00fc7947 */ /* 0x000fc0000383ffff */
[----:B------:R-:W-:-:S00]  /*0230*/  NOP ;  /* 0x0000000000007918 */ /* 0x000fc00000000000 */
        /* <DEDUP_REMOVED lines=12> */
.L_x_2:


//--------------------- .nv.global.init           --------------------------
	.section	.nv.global.init,"aw",@progbits
.nv.global.init:
	.type		$str,@object
	.size		$str,(.L_0 - $str)
$str:
        /*0000*/ 	.byte	0x2d, 0x2d, 0x2d, 0x2d, 0x2d, 0x2d, 0x2d, 0x2d, 0x2d, 0x2d, 0x2d, 0x2d, 0x2d, 0x2d, 0x2d, 0x2d
        /*0010*/ 	.byte	0x2d, 0x2d, 0x2d, 0x2d, 0x2d, 0x2d, 0x2d, 0x2d, 0x2d, 0x0a, 0x49, 0x64, 0x3a, 0x20, 0x25, 0x64
        /*0020*/ 	.byte	0x0a, 0x42, 0x6c, 0x6f, 0x63, 0x6b, 0x3a, 0x20, 0x28, 0x25, 0x64, 0x20, 0x25, 0x64, 0x20, 0x25
        /*0030*/ 	.byte	0x64, 0x29, 0x0a, 0x54, 0x68, 0x72, 0x65, 0x61, 0x64, 0x3a, 0x20, 0x28, 0x25, 0x64, 0x20, 0x25
        /*0040*/ 	.byte	0x64, 0x20, 0x25, 0x64, 0x29, 0x0a, 0x2d, 0x2d, 0x2d, 0x2d, 0x2d, 0x2d, 0x2d, 0x2d, 0x2d, 0x2d
        /*0050*/ 	.byte	0x2d, 0x2d, 0x2d, 0x2d, 0x2d, 0x2d, 0x2d, 0x2d, 0x2d, 0x2d, 0x2d, 0x2d, 0x2d, 0x2d, 0x2d, 0x0a
        /*0060*/ 	.byte	0x00
.L_0:


//--------------------- .nv.shared.reserved.0     --------------------------
	.section	.nv.shared.reserved.0,"aw",@nobits
	.weak		__nv_reservedSMEM_offset_0_alias
	.size		__nv_reservedSMEM_offset_0_alias, 0, 64
	.other		__nv_reservedSMEM_offset_0_alias,@"STO_CUDA_RESERVED_SHARED STV_DEFAULT"
__nv_reservedSMEM_offset_0_alias:
	.zero		0
	.zero		64


//--------------------- .nv.constant0._Z7kernel1v --------------------------
	.section	.nv.constant0._Z7kernel1v,"a",@progbits
	.sectionflags	@""
	.align	4
.nv.constant0._Z7kernel1v:
	.zero		896


//--------------------- SYMBOLS --------------------------

	.type		.nv.reservedSmem.offset0,@object
	.size		.nv.reservedSmem.offset0,0x4
	.type		vprintf,@function
